//
// Generated by NVIDIA NVVM Compiler
//
// Compiler Build ID: CL-36424714
// Cuda compilation tools, release 13.0, V13.0.88
// Based on NVVM 20.0.0
//

.version 9.0
.target sm_100
.address_size 64

	// .globl	_Z19find_minimum_kernelPiS_S_j
// _ZZ19find_minimum_kernelPiS_S_jE5cache has been demoted

.visible .entry _Z19find_minimum_kernelPiS_S_j(
	.param .u64 .ptr .align 1 _Z19find_minimum_kernelPiS_S_j_param_0,
	.param .u64 .ptr .align 1 _Z19find_minimum_kernelPiS_S_j_param_1,
	.param .u64 .ptr .align 1 _Z19find_minimum_kernelPiS_S_j_param_2,
	.param .u32 _Z19find_minimum_kernelPiS_S_j_param_3
)
{
	.reg .pred 	%p<8>;
	.reg .b32 	%r<38>;
	.reg .b32 	%f<10>;
	.reg .b64 	%rd<9>;
	// demoted variable
	.shared .align 4 .b8 _ZZ19find_minimum_kernelPiS_S_jE5cache[1024];
	ld.param.u64 	%rd3, [_Z19find_minimum_kernelPiS_S_j_param_0];
	ld.param.u64 	%rd4, [_Z19find_minimum_kernelPiS_S_j_param_1];
	ld.param.u64 	%rd5, [_Z19find_minimum_kernelPiS_S_j_param_2];
	ld.param.u32 	%r13, [_Z19find_minimum_kernelPiS_S_j_param_3];
	cvta.to.global.u64 	%rd1, %rd5;
	mov.u32 	%r1, %tid.x;
	mov.u32 	%r15, %ctaid.x;
	mov.u32 	%r37, %ntid.x;
	mad.lo.s32 	%r3, %r15, %r37, %r1;
	setp.ge.u32 	%p1, %r3, %r13;
	mov.b32 	%r36, 1000;
	@%p1 bra 	$L__BB0_3;
	mov.u32 	%r18, %nctaid.x;
	mul.lo.s32 	%r4, %r18, %r37;
	cvta.to.global.u64 	%rd2, %rd3;
	mov.b32 	%r35, 0;
	mov.b32 	%r36, 1000;
$L__BB0_2:
	add.s32 	%r19, %r35, %r3;
	cvt.rn.f32.s32 	%f1, %r36;
	mul.wide.u32 	%rd6, %r19, 4;
	add.s64 	%rd7, %rd2, %rd6;
	ld.global.u32 	%r20, [%rd7];
	cvt.rn.f32.s32 	%f2, %r20;
	min.f32 	%f3, %f1, %f2;
	cvt.rzi.s32.f32 	%r36, %f3;
	add.s32 	%r35, %r35, %r4;
	add.s32 	%r21, %r19, %r4;
	setp.lt.u32 	%p2, %r21, %r13;
	@%p2 bra 	$L__BB0_2;
$L__BB0_3:
	shl.b32 	%r22, %r1, 2;
	mov.u32 	%r23, _ZZ19find_minimum_kernelPiS_S_jE5cache;
	add.s32 	%r10, %r23, %r22;
	st.shared.u32 	[%r10], %r36;
	bar.sync 	0;
	setp.lt.u32 	%p3, %r37, 2;
	@%p3 bra 	$L__BB0_7;
$L__BB0_4:
	shr.u32 	%r12, %r37, 1;
	setp.ge.u32 	%p4, %r1, %r12;
	@%p4 bra 	$L__BB0_6;
	ld.shared.u32 	%r24, [%r10];
	cvt.rn.f32.s32 	%f4, %r24;
	shl.b32 	%r25, %r12, 2;
	add.s32 	%r26, %r10, %r25;
	ld.shared.u32 	%r27, [%r26];
	cvt.rn.f32.s32 	%f5, %r27;
	min.f32 	%f6, %f4, %f5;
	cvt.rzi.s32.f32 	%r28, %f6;
	st.shared.u32 	[%r10], %r28;
$L__BB0_6:
	bar.sync 	0;
	setp.gt.u32 	%p5, %r37, 3;
	mov.u32 	%r37, %r12;
	@%p5 bra 	$L__BB0_4;
$L__BB0_7:
	setp.ne.s32 	%p6, %r1, 0;
	@%p6 bra 	$L__BB0_10;
$L__BB0_8:
	atom.relaxed.global.cas.b32 	%r29, [%rd1], 0, 1;
	setp.ne.s32 	%p7, %r29, 0;
	@%p7 bra 	$L__BB0_8;
	cvta.to.global.u64 	%rd8, %rd4;
	ld.global.u32 	%r30, [%rd8];
	cvt.rn.f32.s32 	%f7, %r30;
	ld.shared.u32 	%r31, [_ZZ19find_minimum_kernelPiS_S_jE5cache];
	cvt.rn.f32.s32 	%f8, %r31;
	min.f32 	%f9, %f7, %f8;
	cvt.rzi.s32.f32 	%r32, %f9;
	st.global.u32 	[%rd8], %r32;
	atom.global.exch.b32 	%r33, [%rd1], 0;
$L__BB0_10:
	ret;

}
	// .globl	_Z22find_last_digit_kernelPiS_j
.visible .entry _Z22find_last_digit_kernelPiS_j(
	.param .u64 .ptr .align 1 _Z22find_last_digit_kernelPiS_j_param_0,
	.param .u64 .ptr .align 1 _Z22find_last_digit_kernelPiS_j_param_1,
	.param .u32 _Z22find_last_digit_kernelPiS_j_param_2
)
{
	.reg .pred 	%p<3>;
	.reg .b32 	%r<21>;
	.reg .b64 	%rd<8>;

	ld.param.u64 	%rd3, [_Z22find_last_digit_kernelPiS_j_param_0];
	ld.param.u64 	%rd4, [_Z22find_last_digit_kernelPiS_j_param_1];
	ld.param.u32 	%r6, [_Z22find_last_digit_kernelPiS_j_param_2];
	mov.u32 	%r7, %tid.x;
	mov.u32 	%r8, %ctaid.x;
	mov.u32 	%r1, %ntid.x;
	mad.lo.s32 	%r2, %r8, %r1, %r7;
	setp.ge.u32 	%p1, %r2, %r6;
	@%p1 bra 	$L__BB1_3;
	mov.u32 	%r10, %nctaid.x;
	mul.lo.s32 	%r3, %r10, %r1;
	cvta.to.global.u64 	%rd1, %rd3;
	cvta.to.global.u64 	%rd2, %rd4;
	mov.b32 	%r20, 0;
$L__BB1_2:
	add.s32 	%r11, %r20, %r2;
	mul.wide.u32 	%rd5, %r11, 4;
	add.s64 	%rd6, %rd1, %rd5;
	ld.global.u32 	%r12, [%rd6];
	mul.hi.s32 	%r13, %r12, 1717986919;
	shr.u32 	%r14, %r13, 31;
	shr.s32 	%r15, %r13, 2;
	add.s32 	%r16, %r15, %r14;
	mul.lo.s32 	%r17, %r16, 10;
	sub.s32 	%r18, %r12, %r17;
	add.s64 	%rd7, %rd2, %rd5;
	st.global.u32 	[%rd7], %r18;
	add.s32 	%r20, %r20, %r3;
	add.s32 	%r19, %r11, %r3;
	setp.lt.u32 	%p2, %r19, %r6;
	@%p2 bra 	$L__BB1_2;
$L__BB1_3:
	bar.sync 	0;
	ret;

}


// ===== COMPILED SASS (sm_100) =====

	.target	sm_100

	.elftype	@"ET_EXEC"


//--------------------- .note.nv.tkinfo           --------------------------
	.section	.note.nv.tkinfo,"",@"SHT_NOTE"
	.sectionflags	@"SHF_NOTE_NV_TKINFO"
	.tkinfo
        /*0018*/ 	.word	0x00000002
        /*0030*/ 	.string	""
        /*0030*/ 	.string	"ptxas"
        /*0030*/ 	.string	"Cuda compilation tools, release 13.0, V13.0.88"
        /*0030*/ 	.string	"Build cuda_13.0.r13.0/compiler.36424714_0"
        /*0030*/ 	.string	"-arch sm_100 -m 64 "



//--------------------- .note.nv.cuinfo           --------------------------
	.section	.note.nv.cuinfo,"",@"SHT_NOTE"
	.sectionflags	@"SHF_NOTE_NV_CUINFO"
        /*0018*/ 	.short	0x0002
        /*001a*/ 	.short	0x0064
        /*001c*/ 	.short	0x0082
	.zero		2


//--------------------- .nv.info                  --------------------------
	.section	.nv.info,"",@"SHT_CUDA_INFO"
	.align	4


	//----- nvinfo : EIATTR_REGCOUNT
	.align		4
        /*0000*/ 	.byte	0x04, 0x2f
        /*0002*/ 	.short	(.L_1 - .L_0)
	.align		4
.L_0:
        /*0004*/ 	.word	index@(_Z19find_minimum_kernelPiS_S_j)
        /*0008*/ 	.word	0x00000010


	//----- nvinfo : EIATTR_FRAME_SIZE
	.align		4
.L_1:
        /*000c*/ 	.byte	0x04, 0x11
        /*000e*/ 	.short	(.L_3 - .L_2)
	.align		4
.L_2:
        /*0010*/ 	.word	index@(_Z19find_minimum_kernelPiS_S_j)
        /*0014*/ 	.word	0x00000000


	//----- nvinfo : EIATTR_REGCOUNT
	.align		4
.L_3:
        /*0018*/ 	.byte	0x04, 0x2f
        /*001a*/ 	.short	(.L_5 - .L_4)
	.align		4
.L_4:
        /*001c*/ 	.word	index@(_Z22find_last_digit_kernelPiS_j)
        /*0020*/ 	.word	0x00000014


	//----- nvinfo : EIATTR_FRAME_SIZE
	.align		4
.L_5:
        /*0024*/ 	.byte	0x04, 0x11
        /*0026*/ 	.short	(.L_7 - .L_6)
	.align		4
.L_6:
        /*0028*/ 	.word	index@(_Z22find_last_digit_kernelPiS_j)
        /*002c*/ 	.word	0x00000000


	//----- nvinfo : EIATTR_MIN_STACK_SIZE
	.align		4
.L_7:
        /*0030*/ 	.byte	0x04, 0x12
        /*0032*/ 	.short	(.L_9 - .L_8)
	.align		4
.L_8:
        /*0034*/ 	.word	index@(_Z22find_last_digit_kernelPiS_j)
        /*0038*/ 	.word	0x00000000


	//----- nvinfo : EIATTR_MIN_STACK_SIZE
	.align		4
.L_9:
        /*003c*/ 	.byte	0x04, 0x12
        /*003e*/ 	.short	(.L_11 - .L_10)
	.align		4
.L_10:
        /*0040*/ 	.word	index@(_Z19find_minimum_kernelPiS_S_j)
        /*0044*/ 	.word	0x00000000
.L_11:


//--------------------- .nv.compat                --------------------------
	.section	.nv.compat,"",@"SHT_CUDA_COMPAT_INFO"
	.align	4
        /*0000*/ 	.byte	0x02, 0x09, 0x00, 0x00, 0x02, 0x02, 0x01, 0x00, 0x02, 0x05, 0x05, 0x00, 0x03, 0x07, 0x01, 0x01
        /*0010*/ 	.byte	0x02, 0x03, 0x00, 0x00, 0x02, 0x06, 0x01, 0x00, 0x04, 0x0b, 0x08, 0x00, 0x09, 0x00, 0x00, 0x00
        /*0020*/ 	.byte	0x00, 0x00, 0x00, 0x00


//--------------------- .nv.info._Z22find_last_digit_kernelPiS_j --------------------------
	.section	.nv.info._Z22find_last_digit_kernelPiS_j,"",@"SHT_CUDA_INFO"
	.sectionflags	@""
	.align	4


	//----- nvinfo : EIATTR_CUDA_API_VERSION
	.align		4
        /*0000*/ 	.byte	0x04, 0x37
        /*0002*/ 	.short	(.L_13 - .L_12)
.L_12:
        /*0004*/ 	.word	0x00000082


	//----- nvinfo : EIATTR_KPARAM_INFO
	.align		4
.L_13:
        /*0008*/ 	.byte	0x04, 0x17
        /*000a*/ 	.short	(.L_15 - .L_14)
.L_14:
        /*000c*/ 	.word	0x00000000
        /*0010*/ 	.short	0x0002
        /*0012*/ 	.short	0x0010
        /*0014*/ 	.byte	0x00, 0xf0, 0x11, 0x00


	//----- nvinfo : EIATTR_KPARAM_INFO
	.align		4
.L_15:
        /*0018*/ 	.byte	0x04, 0x17
        /*001a*/ 	.short	(.L_17 - .L_16)
.L_16:
        /*001c*/ 	.word	0x00000000
        /*0020*/ 	.short	0x0001
        /*0022*/ 	.short	0x0008
        /*0024*/ 	.byte	0x00, 0xf5, 0x21, 0x00


	//----- nvinfo : EIATTR_KPARAM_INFO
	.align		4
.L_17:
        /*0028*/ 	.byte	0x04, 0x17
        /*002a*/ 	.short	(.L_19 - .L_18)
.L_18:
        /*002c*/ 	.word	0x00000000
        /*0030*/ 	.short	0x0000
        /*0032*/ 	.short	0x0000
        /*0034*/ 	.byte	0x00, 0xf5, 0x21, 0x00


	//----- nvinfo : EIATTR_SPARSE_MMA_MASK
	.align		4
.L_19:
        /*0038*/ 	.byte	0x03, 0x50
        /*003a*/ 	.short	0x0000


	//----- nvinfo : EIATTR_MAXREG_COUNT
	.align		4
        /*003c*/ 	.byte	0x03, 0x1b
        /*003e*/ 	.short	0x00ff


	//----- nvinfo : EIATTR_NUM_BARRIERS
	.align		4
        /*0040*/ 	.byte	0x02, 0x4c
        /*0042*/ 	.byte	0x01
	.zero		1


	//----- nvinfo : EIATTR_MERCURY_ISA_VERSION
	.align		4
        /*0044*/ 	.byte	0x03, 0x5f
        /*0046*/ 	.short	0x0101


	//----- nvinfo : EIATTR_VRC_CTA_INIT_COUNT
	.align		4
        /*0048*/ 	.byte	0x02, 0x4a
	.zero		1
	.zero		1


	//----- nvinfo : EIATTR_EXIT_INSTR_OFFSETS
	.align		4
        /*004c*/ 	.byte	0x04, 0x1c
        /*004e*/ 	.short	(.L_21 - .L_20)


	//   ....[0]....
.L_20:
        /*0050*/ 	.word	0x00000200


	//----- nvinfo : EIATTR_CRS_STACK_SIZE
	.align		4
.L_21:
        /*0054*/ 	.byte	0x04, 0x1e
        /*0056*/ 	.short	(.L_23 - .L_22)
.L_22:
        /*0058*/ 	.word	0x00000000


	//----- nvinfo : EIATTR_CBANK_PARAM_SIZE
	.align		4
.L_23:
        /*005c*/ 	.byte	0x03, 0x19
        /*005e*/ 	.short	0x0014


	//----- nvinfo : EIATTR_PARAM_CBANK
	.align		4
        /*0060*/ 	.byte	0x04, 0x0a
        /*0062*/ 	.short	(.L_25 - .L_24)
	.align		4
.L_24:
        /*0064*/ 	.word	index@(.nv.constant0._Z22find_last_digit_kernelPiS_j)
        /*0068*/ 	.short	0x0380
        /*006a*/ 	.short	0x0014


	//----- nvinfo : EIATTR_SW_WAR
	.align		4
.L_25:
        /*006c*/ 	.byte	0x04, 0x36
        /*006e*/ 	.short	(.L_27 - .L_26)
.L_26:
        /*0070*/ 	.word	0x00000008
.L_27:


//--------------------- .nv.info._Z19find_minimum_kernelPiS_S_j --------------------------
	.section	.nv.info._Z19find_minimum_kernelPiS_S_j,"",@"SHT_CUDA_INFO"
	.sectionflags	@""
	.align	4


	//----- nvinfo : EIATTR_CUDA_API_VERSION
	.align		4
        /*0000*/ 	.byte	0x04, 0x37
        /*0002*/ 	.short	(.L_29 - .L_28)
.L_28:
        /*0004*/ 	.word	0x00000082


	//----- nvinfo : EIATTR_KPARAM_INFO
	.align		4
.L_29:
        /*0008*/ 	.byte	0x04, 0x17
        /*000a*/ 	.short	(.L_31 - .L_30)
.L_30:
        /*000c*/ 	.word	0x00000000
        /*0010*/ 	.short	0x0003
        /*0012*/ 	.short	0x0018
        /*0014*/ 	.byte	0x00, 0xf0, 0x11, 0x00


	//----- nvinfo : EIATTR_KPARAM_INFO
	.align		4
.L_31:
        /*0018*/ 	.byte	0x04, 0x17
        /*001a*/ 	.short	(.L_33 - .L_32)
.L_32:
        /*001c*/ 	.word	0x00000000
        /*0020*/ 	.short	0x0002
        /*0022*/ 	.short	0x0010
        /*0024*/ 	.byte	0x00, 0xf5, 0x21, 0x00


	//----- nvinfo : EIATTR_KPARAM_INFO
	.align		4
.L_33:
        /*0028*/ 	.byte	0x04, 0x17
        /*002a*/ 	.short	(.L_35 - .L_34)
.L_34:
        /*002c*/ 	.word	0x00000000
        /*0030*/ 	.short	0x0001
        /*0032*/ 	.short	0x0008
        /*0034*/ 	.byte	0x00, 0xf5, 0x21, 0x00


	//----- nvinfo : EIATTR_KPARAM_INFO
	.align		4
.L_35:
        /*0038*/ 	.byte	0x04, 0x17
        /*003a*/ 	.short	(.L_37 - .L_36)
.L_36:
        /*003c*/ 	.word	0x00000000
        /*0040*/ 	.short	0x0000
        /*0042*/ 	.short	0x0000
        /*0044*/ 	.byte	0x00, 0xf5, 0x21, 0x00


	//----- nvinfo : EIATTR_SPARSE_MMA_MASK
	.align		4
.L_37:
        /*0048*/ 	.byte	0x03, 0x50
        /*004a*/ 	.short	0x0000


	//----- nvinfo : EIATTR_MAXREG_COUNT
	.align		4
        /*004c*/ 	.byte	0x03, 0x1b
        /*004e*/ 	.short	0x00ff


	//----- nvinfo : EIATTR_NUM_BARRIERS
	.align		4
        /*0050*/ 	.byte	0x02, 0x4c
        /*0052*/ 	.byte	0x01
	.zero		1


	//----- nvinfo : EIATTR_MERCURY_ISA_VERSION
	.align		4
        /*0054*/ 	.byte	0x03, 0x5f
        /*0056*/ 	.short	0x0101


	//----- nvinfo : EIATTR_VRC_CTA_INIT_COUNT
	.align		4
        /*0058*/ 	.byte	0x02, 0x4a
	.zero		1
	.zero		1


	//----- nvinfo : EIATTR_EXIT_INSTR_OFFSETS
	.align		4
        /*005c*/ 	.byte	0x04, 0x1c
        /*005e*/ 	.short	(.L_39 - .L_38)


	//   ....[0]....
.L_38:
        /*0060*/ 	.word	0x00000330


	//   ....[1]....
        /*0064*/ 	.word	0x00000490


	//----- nvinfo : EIATTR_CRS_STACK_SIZE
	.align		4
.L_39:
        /*0068*/ 	.byte	0x04, 0x1e
        /*006a*/ 	.short	(.L_41 - .L_40)
.L_40:
        /*006c*/ 	.word	0x00000000


	//----- nvinfo : EIATTR_CBANK_PARAM_SIZE
	.align		4
.L_41:
        /*0070*/ 	.byte	0x03, 0x19
        /*0072*/ 	.short	0x001c


	//----- nvinfo : EIATTR_PARAM_CBANK
	.align		4
        /*0074*/ 	.byte	0x04, 0x0a
        /*0076*/ 	.short	(.L_43 - .L_42)
	.align		4
.L_42:
        /*0078*/ 	.word	index@(.nv.constant0._Z19find_minimum_kernelPiS_S_j)
        /*007c*/ 	.short	0x0380
        /*007e*/ 	.short	0x001c


	//----- nvinfo : EIATTR_SW_WAR
	.align		4
.L_43:
        /*0080*/ 	.byte	0x04, 0x36
        /*0082*/ 	.short	(.L_45 - .L_44)
.L_44:
        /*0084*/ 	.word	0x00000008
.L_45:


//--------------------- .nv.callgraph             --------------------------
	.section	.nv.callgraph,"",@"SHT_CUDA_CALLGRAPH"
	.align	4
	.sectionentsize	8
	.align		4
        /*0000*/ 	.word	0x00000000
	.align		4
        /*0004*/ 	.word	0xffffffff
	.align		4
        /*0008*/ 	.word	0x00000000
	.align		4
        /*000c*/ 	.word	0xfffffffe
	.align		4
        /*0010*/ 	.word	0x00000000
	.align		4
        /*0014*/ 	.word	0xfffffffd
	.align		4
        /*0018*/ 	.word	0x00000000
	.align		4
        /*001c*/ 	.word	0xfffffffc


//--------------------- .text._Z22find_last_digit_kernelPiS_j --------------------------
	.section	.text._Z22find_last_digit_kernelPiS_j,"ax",@progbits
	.align	128
        .global         _Z22find_last_digit_kernelPiS_j
        .type           _Z22find_last_digit_kernelPiS_j,@function
        .size           _Z22find_last_digit_kernelPiS_j,(.L_x_12 - _Z22find_last_digit_kernelPiS_j)
        .other          _Z22find_last_digit_kernelPiS_j,@"STO_CUDA_ENTRY STV_DEFAULT"
_Z22find_last_digit_kernelPiS_j:
.text._Z22find_last_digit_kernelPiS_j:
[----:B------:R-:W-:Y:S01]  /*0000*/  LDC R1, c[0x0][0x37c] ;  /* 0x0000df00ff017b82 */ /* 0x000fe20000000800 */
[----:B------:R-:W0:Y:S07]  /*0010*/  S2R R0, SR_TID.X ;  /* 0x0000000000007919 */ /* 0x000e2e0000002100 */
[----:B------:R-:W0:Y:S01]  /*0020*/  S2UR UR4, SR_CTAID.X ;  /* 0x00000000000479c3 */ /* 0x000e220000002500 */
[----:B------:R-:W1:Y:S01]  /*0030*/  LDCU UR5, c[0x0][0x390] ;  /* 0x00007200ff0577ac */ /* 0x000e620008000800 */
[----:B------:R-:W-:Y:S06]  /*0040*/  BSSY.RECONVERGENT B0, `(.L_x_0) ;  /* 0x000001a000007945 */ /* 0x000fec0003800200 */
[----:B------:R-:W0:Y:S02]  /*0050*/  LDC R7, c[0x0][0x360] ;  /* 0x0000d800ff077b82 */ /* 0x000e240000000800 */
[----:B0-----:R-:W-:-:S05]  /*0060*/  IMAD R0, R7, UR4, R0 ;  /* 0x0000000407007c24 */ /* 0x001fca000f8e0200 */
[----:B-1----:R-:W-:-:S13]  /*0070*/  ISETP.GE.U32.AND P0, PT, R0, UR5, PT ;  /* 0x0000000500007c0c */ /* 0x002fda000bf06070 */
[----:B------:R-:W-:Y:S05]  /*0080*/  @P0 BRA `(.L_x_1) ;  /* 0x0000000000540947 */ /* 0x000fea0003800000 */
[----:B------:R-:W0:Y:S01]  /*0090*/  LDC.64 R16, c[0x0][0x358] ;  /* 0x0000d600ff107b82 */ /* 0x000e220000000a00 */
[----:B------:R-:W1:Y:S01]  /*00a0*/  LDCU UR4, c[0x0][0x370] ;  /* 0x00006e00ff0477ac */ /* 0x000e620008000800 */
[----:B------:R-:W-:-:S06]  /*00b0*/  IMAD.MOV.U32 R11, RZ, RZ, RZ ;  /* 0x000000ffff0b7224 */ /* 0x000fcc00078e00ff */
[----:B------:R-:W2:Y:S08]  /*00c0*/  LDC.64 R2, c[0x0][0x380] ;  /* 0x0000e000ff027b82 */ /* 0x000eb00000000a00 */
[----:B------:R-:W3:Y:S01]  /*00d0*/  LDC.64 R4, c[0x0][0x388] ;  /* 0x0000e200ff047b82 */ /* 0x000ee20000000a00 */
[----:B-1----:R-:W-:-:S07]  /*00e0*/  IMAD R10, R7, UR4, RZ ;  /* 0x00000004070a7c24 */ /* 0x002fce000f8e02ff */
.L_x_2:
[----:B0-----:R-:W-:Y:S01]  /*00f0*/  R2UR UR6, R16 ;  /* 0x00000000100672ca */ /* 0x001fe200000e0000 */
[----:B------:R-:W-:Y:S01]  /*0100*/  IMAD.IADD R13, R0, 0x1, R11 ;  /* 0x00000001000d7824 */ /* 0x000fe200078e020b */
[----:B------:R-:W-:-:S03]  /*0110*/  R2UR UR7, R17 ;  /* 0x00000000110772ca */ /* 0x000fc600000e0000 */
[----:B--2---:R-:W-:-:S10]  /*0120*/  IMAD.WIDE.U32 R6, R13, 0x4, R2 ;  /* 0x000000040d067825 */ /* 0x004fd400078e0002 */
[----:B------:R-:W2:Y:S01]  /*0130*/  LDG.E R6, desc[UR6][R6.64] ;  /* 0x0000000606067981 */ /* 0x000ea2000c1e1900 */
[----:B------:R-:W-:Y:S01]  /*0140*/  IADD3 R11, PT, PT, R10, R11, RZ ;  /* 0x0000000b0a0b7210 */ /* 0x000fe20007ffe0ff */
[----:B-12---:R-:W-:-:S05]  /*0150*/  IMAD.HI R8, R6, 0x66666667, RZ ;  /* 0x6666666706087827 */ /* 0x006fca00078e02ff */
[----:B------:R-:W-:-:S04]  /*0160*/  SHF.R.U32.HI R9, RZ, 0x1f, R8 ;  /* 0x0000001fff097819 */ /* 0x000fc80000011608 */
[----:B------:R-:W-:Y:S01]  /*0170*/  LEA.HI.SX32 R15, R8, R9, 0x1e ;  /* 0x00000009080f7211 */ /* 0x000fe200078ff2ff */
[----:B---3--:R-:W-:Y:S01]  /*0180*/  IMAD.WIDE.U32 R8, R13, 0x4, R4 ;  /* 0x000000040d087825 */ /* 0x008fe200078e0004 */
[----:B------:R-:W-:-:S03]  /*0190*/  IADD3 R13, PT, PT, R10, R13, RZ ;  /* 0x0000000d0a0d7210 */ /* 0x000fc60007ffe0ff */
[----:B------:R-:W-:Y:S01]  /*01a0*/  IMAD R15, R15, -0xa, R6 ;  /* 0xfffffff60f0f7824 */ /* 0x000fe200078e0206 */
[----:B------:R-:W-:-:S04]  /*01b0*/  ISETP.GE.U32.AND P0, PT, R13, UR5, PT ;  /* 0x000000050d007c0c */ /* 0x000fc8000bf06070 */
[----:B------:R1:W-:Y:S09]  /*01c0*/  STG.E desc[UR6][R8.64], R15 ;  /* 0x0000000f08007986 */ /* 0x0003f2000c101906 */
[----:B------:R-:W-:Y:S05]  /*01d0*/  @!P0 BRA `(.L_x_2) ;  /* 0xfffffffc00c48947 */ /* 0x000fea000383ffff */
.L_x_1:
[----:B------:R-:W-:Y:S05]  /*01e0*/  BSYNC.RECONVERGENT B0 ;  /* 0x0000000000007941 */ /* 0x000fea0003800200 */
.L_x_0:
[----:B------:R-:W-:Y:S06]  /*01f0*/  BAR.SYNC.DEFER_BLOCKING 0x0 ;  /* 0x0000000000007b1d */ /* 0x000fec0000010000 */
[----:B------:R-:W-:Y:S05]  /*0200*/  EXIT ;  /* 0x000000000000794d */ /* 0x000fea0003800000 */
.L_x_3:
[----:B------:R-:W-:-:S00]  /*0210*/  BRA `(.L_x_3) ;  /* 0xfffffffc00fc7947 */ /* 0x000fc0000383ffff */
[----:B------:R-:W-:-:S00]  /*0220*/  NOP ;  /* 0x0000000000007918 */ /* 0x000fc00000000000 */
        /* <DEDUP_REMOVED lines=13> */
.L_x_12:


//--------------------- .text._Z19find_minimum_kernelPiS_S_j --------------------------
	.section	.text._Z19find_minimum_kernelPiS_S_j,"ax",@progbits
	.align	128
        .global         _Z19find_minimum_kernelPiS_S_j
        .type           _Z19find_minimum_kernelPiS_S_j,@function
        .size           _Z19find_minimum_kernelPiS_S_j,(.L_x_13 - _Z19find_minimum_kernelPiS_S_j)
        .other          _Z19find_minimum_kernelPiS_S_j,@"STO_CUDA_ENTRY STV_DEFAULT"
_Z19find_minimum_kernelPiS_S_j:
.text._Z19find_minimum_kernelPiS_S_j:
[----:B------:R-:W-:Y:S01]  /*0000*/  LDC R1, c[0x0][0x37c] ;  /* 0x0000df00ff017b82 */ /* 0x000fe20000000800 */
[----:B------:R-:W0:Y:S07]  /*0010*/  S2R R13, SR_TID.X ;  /* 0x00000000000d7919 */ /* 0x000e2e0000002100 */
[----:B------:R-:W0:Y:S01]  /*0020*/  S2UR UR4, SR_CTAID.X ;  /* 0x00000000000479c3 */ /* 0x000e220000002500 */
[----:B------:R-:W1:Y:S01]  /*0030*/  LDCU UR5, c[0x0][0x398] ;  /* 0x00007300ff0577ac */ /* 0x000e620008000800 */
[----:B------:R-:W-:Y:S01]  /*0040*/  BSSY.RECONVERGENT B0, `(.L_x_4) ;  /* 0x0000017000007945 */ /* 0x000fe20003800200 */
[----:B------:R-:W-:Y:S01]  /*0050*/  IMAD.MOV.U32 R7, RZ, RZ, 0x3e8 ;  /* 0x000003e8ff077424 */ /* 0x000fe200078e00ff */
[----:B------:R-:W2:Y:S04]  /*0060*/  LDCU.64 UR6, c[0x0][0x358] ;  /* 0x00006b00ff0677ac */ /* 0x000ea80008000a00 */
[----:B------:R-:W0:Y:S02]  /*0070*/  LDC R6, c[0x0][0x360] ;  /* 0x0000d800ff067b82 */ /* 0x000e240000000800 */
[----:B0-----:R-:W-:-:S05]  /*0080*/  IMAD R0, R6, UR4, R13 ;  /* 0x0000000406007c24 */ /* 0x001fca000f8e020d */
[----:B-1----:R-:W-:-:S13]  /*0090*/  ISETP.GE.U32.AND P0, PT, R0, UR5, PT ;  /* 0x0000000500007c0c */ /* 0x002fda000bf06070 */
[----:B--2---:R-:W-:Y:S05]  /*00a0*/  @P0 BRA `(.L_x_5) ;  /* 0x0000000000400947 */ /* 0x004fea0003800000 */
[----:B------:R-:W0:Y:S01]  /*00b0*/  LDC.64 R4, c[0x0][0x380] ;  /* 0x0000e000ff047b82 */ /* 0x000e220000000a00 */
[----:B------:R-:W1:Y:S01]  /*00c0*/  LDCU UR4, c[0x0][0x370] ;  /* 0x00006e00ff0477ac */ /* 0x000e620008000800 */
[----:B------:R-:W-:Y:S02]  /*00d0*/  IMAD.MOV.U32 R9, RZ, RZ, RZ ;  /* 0x000000ffff097224 */ /* 0x000fe400078e00ff */
[----:B------:R-:W-:Y:S02]  /*00e0*/  IMAD.MOV.U32 R7, RZ, RZ, 0x3e8 ;  /* 0x000003e8ff077424 */ /* 0x000fe400078e00ff */
[----:B-1----:R-:W-:-:S07]  /*00f0*/  IMAD R10, R6, UR4, RZ ;  /* 0x00000004060a7c24 */ /* 0x002fce000f8e02ff */
.L_x_6:
[----:B------:R-:W-:-:S04]  /*0100*/  IMAD.IADD R11, R0, 0x1, R9 ;  /* 0x00000001000b7824 */ /* 0x000fc800078e0209 */
[----:B0-----:R-:W-:-:S06]  /*0110*/  IMAD.WIDE.U32 R2, R11, 0x4, R4 ;  /* 0x000000040b027825 */ /* 0x001fcc00078e0004 */
[----:B------:R-:W2:Y:S01]  /*0120*/  LDG.E R2, desc[UR6][R2.64] ;  /* 0x0000000602027981 */ /* 0x000ea2000c1e1900 */
[----:B-1----:R-:W-:Y:S01]  /*0130*/  I2FP.F32.S32 R7, R7 ;  /* 0x0000000700077245 */ /* 0x002fe20000201400 */
[C---:B------:R-:W-:Y:S02]  /*0140*/  IMAD.IADD R11, R10.reuse, 0x1, R11 ;  /* 0x000000010a0b7824 */ /* 0x040fe400078e020b */
[----:B------:R-:W-:-:S03]  /*0150*/  IMAD.IADD R9, R10, 0x1, R9 ;  /* 0x000000010a097824 */ /* 0x000fc600078e0209 */
[----:B------:R-:W-:Y:S02]  /*0160*/  ISETP.GE.U32.AND P0, PT, R11, UR5, PT ;  /* 0x000000050b007c0c */ /* 0x000fe4000bf06070 */
[----:B--2---:R-:W-:-:S04]  /*0170*/  I2FP.F32.S32 R8, R2 ;  /* 0x0000000200087245 */ /* 0x004fc80000201400 */
[----:B------:R-:W-:-:S06]  /*0180*/  FMNMX R7, R7, R8, PT ;  /* 0x0000000807077209 */ /* 0x000fcc0003800000 */
[----:B------:R-:W1:Y:S01]  /*0190*/  F2I.TRUNC.NTZ R7, R7 ;  /* 0x0000000700077305 */ /* 0x000e62000020f100 */
[----:B------:R-:W-:Y:S05]  /*01a0*/  @!P0 BRA `(.L_x_6) ;  /* 0xfffffffc00d48947 */ /* 0x000fea000383ffff */
.L_x_5:
[----:B------:R-:W-:Y:S05]  /*01b0*/  BSYNC.RECONVERGENT B0 ;  /* 0x0000000000007941 */ /* 0x000fea0003800200 */
.L_x_4:
[----:B------:R-:W0:Y:S01]  /*01c0*/  S2UR UR5, SR_CgaCtaId ;  /* 0x00000000000579c3 */ /* 0x000e220000008800 */
[----:B------:R-:W-:Y:S01]  /*01d0*/  UMOV UR4, 0x400 ;  /* 0x0000040000047882 */ /* 0x000fe20000000000 */
[----:B------:R-:W-:Y:S02]  /*01e0*/  ISETP.GE.U32.AND P1, PT, R6, 0x2, PT ;  /* 0x000000020600780c */ /* 0x000fe40003f26070 */
[----:B------:R-:W-:Y:S01]  /*01f0*/  ISETP.NE.AND P0, PT, R13, RZ, PT ;  /* 0x000000ff0d00720c */ /* 0x000fe20003f05270 */
[----:B0-----:R-:W-:-:S06]  /*0200*/  ULEA UR4, UR5, UR4, 0x18 ;  /* 0x0000000405047291 */ /* 0x001fcc000f8ec0ff */
[----:B------:R-:W-:-:S05]  /*0210*/  LEA R0, R13, UR4, 0x2 ;  /* 0x000000040d007c11 */ /* 0x000fca000f8e10ff */
[----:B-1----:R0:W-:Y:S01]  /*0220*/  STS [R0], R7 ;  /* 0x0000000700007388 */ /* 0x0021e20000000800 */
[----:B------:R-:W-:Y:S06]  /*0230*/  BAR.SYNC.DEFER_BLOCKING 0x0 ;  /* 0x0000000000007b1d */ /* 0x000fec0000010000 */
[----:B------:R-:W-:Y:S05]  /*0240*/  @!P1 BRA `(.L_x_7) ;  /* 0x0000000000389947 */ /* 0x000fea0003800000 */
.L_x_8:
[----:B------:R-:W-:-:S04]  /*0250*/  SHF.R.U32.HI R4, RZ, 0x1, R6 ;  /* 0x00000001ff047819 */ /* 0x000fc80000011606 */
[----:B------:R-:W-:-:S13]  /*0260*/  ISETP.GE.U32.AND P1, PT, R13, R4, PT ;  /* 0x000000040d00720c */ /* 0x000fda0003f26070 */
[----:B------:R-:W-:Y:S01]  /*0270*/  @!P1 IMAD R3, R4, 0x4, R0 ;  /* 0x0000000404039824 */ /* 0x000fe200078e0200 */
[----:B------:R-:W1:Y:S05]  /*0280*/  @!P1 LDS R2, [R0] ;  /* 0x0000000000029984 */ /* 0x000e6a0000000800 */
[----:B------:R-:W2:Y:S01]  /*0290*/  @!P1 LDS R3, [R3] ;  /* 0x0000000003039984 */ /* 0x000ea20000000800 */
[----:B-1----:R-:W-:Y:S02]  /*02a0*/  @!P1 I2FP.F32.S32 R2, R2 ;  /* 0x0000000200029245 */ /* 0x002fe40000201400 */
[----:B--2---:R-:W-:-:S04]  /*02b0*/  @!P1 I2FP.F32.S32 R5, R3 ;  /* 0x0000000300059245 */ /* 0x004fc80000201400 */
[----:B------:R-:W-:-:S04]  /*02c0*/  @!P1 FMNMX R2, R2, R5, PT ;  /* 0x0000000502029209 */ /* 0x000fc80003800000 */
[----:B------:R-:W1:Y:S02]  /*02d0*/  @!P1 F2I.TRUNC.NTZ R5, R2 ;  /* 0x0000000200059305 */ /* 0x000e64000020f100 */
[----:B-1----:R1:W-:Y:S01]  /*02e0*/  @!P1 STS [R0], R5 ;  /* 0x0000000500009388 */ /* 0x0023e20000000800 */
[----:B------:R-:W-:Y:S01]  /*02f0*/  BAR.SYNC.DEFER_BLOCKING 0x0 ;  /* 0x0000000000007b1d */ /* 0x000fe20000010000 */
[----:B------:R-:W-:Y:S01]  /*0300*/  ISETP.GT.U32.AND P1, PT, R6, 0x3, PT ;  /* 0x000000030600780c */ /* 0x000fe20003f24070 */
[----:B------:R-:W-:-:S12]  /*0310*/  IMAD.MOV.U32 R6, RZ, RZ, R4 ;  /* 0x000000ffff067224 */ /* 0x000fd800078e0004 */
[----:B-1----:R-:W-:Y:S05]  /*0320*/  @P1 BRA `(.L_x_8) ;  /* 0xfffffffc00c81947 */ /* 0x002fea000383ffff */
.L_x_7:
[----:B------:R-:W-:Y:S05]  /*0330*/  @P0 EXIT ;  /* 0x000000000000094d */ /* 0x000fea0003800000 */
[----:B------:R-:W1:Y:S01]  /*0340*/  LDC.64 R2, c[0x0][0x390] ;  /* 0x0000e400ff027b82 */ /* 0x000e620000000a00 */
[----:B------:R-:W-:Y:S01]  /*0350*/  BSSY B0, `(.L_x_9) ;  /* 0x0000007000007945 */ /* 0x000fe20003800000 */
[----:B------:R-:W-:-:S07]  /*0360*/  IMAD.MOV.U32 R5, RZ, RZ, 0x1 ;  /* 0x00000001ff057424 */ /* 0x000fce00078e00ff */
.L_x_10:
[----:B------:R-:W-:Y:S01]  /*0370*/  IMAD.MOV.U32 R4, RZ, RZ, RZ ;  /* 0x000000ffff047224 */ /* 0x000fe200078e00ff */
[----:B------:R-:W-:Y:S05]  /*0380*/  YIELD ;  /* 0x0000000000007946 */ /* 0x000fea0003800000 */
[----:B01----:R-:W2:Y:S02]  /*0390*/  ATOMG.E.CAS.STRONG.GPU PT, R0, [R2], R4, R5 ;  /* 0x00000004020073a9 */ /* 0x003ea400001ee105 */
[----:B--2---:R-:W-:-:S13]  /*03a0*/  ISETP.NE.AND P0, PT, R0, RZ, PT ;  /* 0x000000ff0000720c */ /* 0x004fda0003f05270 */
[----:B------:R-:W-:Y:S05]  /*03b0*/  @P0 BRA `(.L_x_10) ;  /* 0xfffffffc00ec0947 */ /* 0x000fea000383ffff */
[----:B------:R-:W-:Y:S05]  /*03c0*/  BSYNC B0 ;  /* 0x0000000000007941 */ /* 0x000fea0003800000 */
.L_x_9:
[----:B------:R-:W0:Y:S02]  /*03d0*/  LDC.64 R4, c[0x0][0x388] ;  /* 0x0000e200ff047b82 */ /* 0x000e240000000a00 */
[----:B0-----:R-:W2:Y:S06]  /*03e0*/  LDG.E R0, desc[UR6][R4.64] ;  /* 0x0000000604007981 */ /* 0x001eac000c1e1900 */
[----:B------:R-:W0:Y:S01]  /*03f0*/  S2UR UR5, SR_CgaCtaId ;  /* 0x00000000000579c3 */ /* 0x000e220000008800 */
[----:B------:R-:W-:Y:S02]  /*0400*/  UMOV UR4, 0x400 ;  /* 0x0000040000047882 */ /* 0x000fe40000000000 */
[----:B0-----:R-:W-:-:S09]  /*0410*/  ULEA UR4, UR5, UR4, 0x18 ;  /* 0x0000000405047291 */ /* 0x001fd2000f8ec0ff */
[----:B------:R-:W0:Y:S02]  /*0420*/  LDS R6, [UR4] ;  /* 0x00000004ff067984 */ /* 0x000e240008000800 */
[----:B0-----:R-:W-:Y:S02]  /*0430*/  I2FP.F32.S32 R7, R6 ;  /* 0x0000000600077245 */ /* 0x001fe40000201400 */
[----:B--2---:R-:W-:-:S04]  /*0440*/  I2FP.F32.S32 R0, R0 ;  /* 0x0000000000007245 */ /* 0x004fc80000201400 */
[----:B------:R-:W-:-:S04]  /*0450*/  FMNMX R0, R0, R7, PT ;  /* 0x0000000700007209 */ /* 0x000fc80003800000 */
[----:B------:R-:W0:Y:S02]  /*0460*/  F2I.TRUNC.NTZ R7, R0 ;  /* 0x0000000000077305 */ /* 0x000e24000020f100 */
[----:B0-----:R-:W-:Y:S04]  /*0470*/  STG.E desc[UR6][R4.64], R7 ;  /* 0x0000000704007986 */ /* 0x001fe8000c101906 */
[----:B------:R-:W-:Y:S01]  /*0480*/  ATOMG.E.EXCH.STRONG.GPU PT, RZ, desc[UR6][R2.64], RZ ;  /* 0x800000ff02ff79a8 */ /* 0x000fe2000c1ef106 */
[----:B------:R-:W-:Y:S05]  /*0490*/  EXIT ;  /* 0x000000000000794d */ /* 0x000fea0003800000 */
.L_x_11:
        /* <DEDUP_REMOVED lines=14> */
.L_x_13:


//--------------------- .nv.shared.reserved.0     --------------------------
	.section	.nv.shared.reserved.0,"aw",@nobits
	.weak		__nv_reservedSMEM_offset_0_alias
	.size		__nv_reservedSMEM_offset_0_alias, 0, 64
	.other		__nv_reservedSMEM_offset_0_alias,@"STO_CUDA_RESERVED_SHARED STV_DEFAULT"
__nv_reservedSMEM_offset_0_alias:
	.zero		0
	.zero		64


//--------------------- .nv.shared._Z19find_minimum_kernelPiS_S_j --------------------------
	.section	.nv.shared._Z19find_minimum_kernelPiS_S_j,"aw",@nobits
	.sectionflags	@""
	.align	4
.nv.shared._Z19find_minimum_kernelPiS_S_j:
	.zero		2048


//--------------------- .nv.constant0._Z22find_last_digit_kernelPiS_j --------------------------
	.section	.nv.constant0._Z22find_last_digit_kernelPiS_j,"a",@progbits
	.sectionflags	@""
	.align	4
.nv.constant0._Z22find_last_digit_kernelPiS_j:
	.zero		916


//--------------------- .nv.constant0._Z19find_minimum_kernelPiS_S_j --------------------------
	.section	.nv.constant0._Z19find_minimum_kernelPiS_S_j,"a",@progbits
	.sectionflags	@""
	.align	4
.nv.constant0._Z19find_minimum_kernelPiS_S_j:
	.zero		924


//--------------------- SYMBOLS --------------------------

	.type		.nv.reservedSmem.offset0,@object
	.size		.nv.reservedSmem.offset0,0x4
	.type		.nv.reservedSmem.cap,@object
	.size		.nv.reservedSmem.cap,0x4
